	.headerflags	@"EF_CUDA_TEXMODE_UNIFIED EF_CUDA_64BIT_ADDRESS EF_CUDA_SM86 EF_CUDA_VIRTUAL_SM(EF_CUDA_SM86)"
	.elftype	@"ET_EXEC"


//--------------------- .nv.info                  --------------------------
	.section	.nv.info,"",@"SHT_CUDA_INFO"
	.align	4


	//----- nvinfo : EIATTR_REGCOUNT
	.align		4
        /*0000*/ 	.byte	0x04, 0x2f
        /*0002*/ 	.short	(.L_1 - .L_0)
	.align		4
.L_0:
        /*0004*/ 	.word	index@(triton__0d1d2de)
        /*0008*/ 	.word	0x00000010


	//----- nvinfo : EIATTR_MAX_STACK_SIZE
	.align		4
.L_1:
        /*000c*/ 	.byte	0x04, 0x23
        /*000e*/ 	.short	(.L_3 - .L_2)
	.align		4
.L_2:
        /*0010*/ 	.word	index@(triton__0d1d2de)
        /*0014*/ 	.word	0x00000000


	//----- nvinfo : EIATTR_MIN_STACK_SIZE
	.align		4
.L_3:
        /*0018*/ 	.byte	0x04, 0x12
        /*001a*/ 	.short	(.L_5 - .L_4)
	.align		4
.L_4:
        /*001c*/ 	.word	index@(triton__0d1d2de)
        /*0020*/ 	.word	0x00000000


	//----- nvinfo : EIATTR_FRAME_SIZE
	.align		4
.L_5:
        /*0024*/ 	.byte	0x04, 0x11
        /*0026*/ 	.short	(.L_7 - .L_6)
	.align		4
.L_6:
        /*0028*/ 	.word	index@(triton__0d1d2de)
        /*002c*/ 	.word	0x00000000
.L_7:


//--------------------- .nv.info.triton__0d1d2de  --------------------------
	.section	.nv.info.triton__0d1d2de,"",@"SHT_CUDA_INFO"
	.align	4


	//----- nvinfo : EIATTR_CUDA_API_VERSION
	.align		4
        /*0000*/ 	.byte	0x04, 0x37
        /*0002*/ 	.short	(.L_9 - .L_8)
.L_8:
        /*0004*/ 	.word	0x0000007b


	//----- nvinfo : EIATTR_SW2861232_WAR
	.align		4
.L_9:
        /*0008*/ 	.byte	0x01, 0x35
	.zero		2


	//----- nvinfo : EIATTR_PARAM_CBANK
	.align		4
        /*000c*/ 	.byte	0x04, 0x0a
        /*000e*/ 	.short	(.L_11 - .L_10)
	.align		4
.L_10:
        /*0010*/ 	.word	index@(.nv.constant0.triton__0d1d2de)
        /*0014*/ 	.short	0x0160
        /*0016*/ 	.short	0x0014


	//----- nvinfo : EIATTR_CBANK_PARAM_SIZE
	.align		4
.L_11:
        /*0018*/ 	.byte	0x03, 0x19
        /*001a*/ 	.short	0x0014


	//----- nvinfo : EIATTR_KPARAM_INFO
	.align		4
        /*001c*/ 	.byte	0x04, 0x17
        /*001e*/ 	.short	(.L_13 - .L_12)
.L_12:
        /*0020*/ 	.word	0x00000000
        /*0024*/ 	.short	0x0002
        /*0026*/ 	.short	0x0010
        /*0028*/ 	.byte	0x00, 0xf0, 0x11, 0x00


	//----- nvinfo : EIATTR_KPARAM_INFO
	.align		4
.L_13:
        /*002c*/ 	.byte	0x04, 0x17
        /*002e*/ 	.short	(.L_15 - .L_14)
.L_14:
        /*0030*/ 	.word	0x00000000
        /*0034*/ 	.short	0x0001
        /*0036*/ 	.short	0x0008
        /*0038*/ 	.byte	0x00, 0xf0, 0x21, 0x00


	//----- nvinfo : EIATTR_KPARAM_INFO
	.align		4
.L_15:
        /*003c*/ 	.byte	0x04, 0x17
        /*003e*/ 	.short	(.L_17 - .L_16)
.L_16:
        /*0040*/ 	.word	0x00000000
        /*0044*/ 	.short	0x0000
        /*0046*/ 	.short	0x0000
        /*0048*/ 	.byte	0x00, 0xf0, 0x21, 0x00


	//----- nvinfo : EIATTR_MAXREG_COUNT
	.align		4
.L_17:
        /*004c*/ 	.byte	0x03, 0x1b
        /*004e*/ 	.short	0x00ff


	//----- nvinfo : EIATTR_EXIT_INSTR_OFFSETS
	.align		4
        /*0050*/ 	.byte	0x04, 0x1c
        /*0052*/ 	.short	(.L_19 - .L_18)


	//   ....[0]....
.L_18:
        /*0054*/ 	.word	0x000002f0


	//----- nvinfo : EIATTR_MAX_THREADS
	.align		4
.L_19:
        /*0058*/ 	.byte	0x04, 0x05
        /*005a*/ 	.short	(.L_21 - .L_20)
.L_20:
        /*005c*/ 	.word	0x00000080
        /*0060*/ 	.word	0x00000001
        /*0064*/ 	.word	0x00000001
.L_21:


//--------------------- .nv.rel.action            --------------------------
	.section	.nv.rel.action,"",@"SHT_CUDA_RELOCINFO"
	.align	8
	.sectionentsize	8
        /*0000*/ 	.byte	0x73, 0x00, 0x00, 0x00, 0x00, 0x00, 0x00, 0x00, 0x00, 0x00, 0x00, 0x11, 0x25, 0x00, 0x05, 0x36


//--------------------- .nv.constant0.triton__0d1d2de --------------------------
	.section	.nv.constant0.triton__0d1d2de,"a",@progbits
	.align	4
.nv.constant0.triton__0d1d2de:
	.zero		372


//--------------------- .text.triton__0d1d2de     --------------------------
	.section	.text.triton__0d1d2de,"ax",@progbits
	.sectioninfo	@"SHI_REGISTERS=16"
	.align	128
        .global         triton__0d1d2de
        .type           triton__0d1d2de,@function
        .size           triton__0d1d2de,(.L_x_1 - triton__0d1d2de)
        .other          triton__0d1d2de,@"STO_CUDA_ENTRY STV_DEFAULT"
triton__0d1d2de:
.text.triton__0d1d2de:
[----:B------:R-:W-:-:S02]  /*0000*/  IMAD.MOV.U32 R1, RZ, RZ, c[0x0][0x28] ;  /* 0x00000a00ff017624 */ /* 0x000fc400078e00ff */
[----:B------:R-:W0:Y:S01]  /*0010*/  S2R R0, SR_TID.X ;  /* 0x0000000000007919 */ /* 0x000e220000002100 */
[----:B------:R-:W-:Y:S01]  /*0020*/  IMAD.MOV.U32 R13, RZ, RZ, 0x2 ;  /* 0x00000002ff0d7424 */ /* 0x000fe200078e00ff */
[----:B------:R-:W-:Y:S02]  /*0030*/  ULDC.64 UR4, c[0x0][0x118] ;  /* 0x0000460000047ab9 */ /* 0x000fe40000000a00 */
[----:B------:R-:W1:Y:S01]  /*0040*/  S2R R3, SR_CTAID.X ;  /* 0x0000000000037919 */ /* 0x000e620000002500 */
[----:B0-----:R-:W-:-:S05]  /*0050*/  IMAD.SHL.U32 R0, R0, 0x8, RZ ;  /* 0x0000000800007824 */ /* 0x001fca00078e00ff */
[----:B------:R-:W-:-:S05]  /*0060*/  LOP3.LUT R0, R0, 0x3f8, RZ, 0xc0, !PT ;  /* 0x000003f800007812 */ /* 0x000fca00078ec0ff */
[----:B-1----:R-:W-:-:S05]  /*0070*/  IMAD R0, R3, 0x400, R0 ;  /* 0x0000040003007824 */ /* 0x002fca00078e0200 */
[----:B------:R-:W-:-:S04]  /*0080*/  SHF.R.S32.HI R3, RZ, 0x1f, R0 ;  /* 0x0000001fff037819 */ /* 0x000fc80000011400 */
[----:B------:R-:W-:-:S04]  /*0090*/  LEA.HI R3, R3, R0, RZ, 0xb ;  /* 0x0000000003037211 */ /* 0x000fc800078f58ff */
[----:B------:R-:W-:Y:S02]  /*00a0*/  LOP3.LUT R5, R3, 0xf800, RZ, 0xc0, !PT ;  /* 0x0000f80003057812 */ /* 0x000fe400078ec0ff */
[----:B------:R-:W-:-:S03]  /*00b0*/  SHF.R.S32.HI R3, RZ, 0xb, R3 ;  /* 0x0000000bff037819 */ /* 0x000fc60000011403 */
[----:B------:R-:W-:-:S05]  /*00c0*/  IMAD.IADD R5, R0, 0x1, -R5 ;  /* 0x0000000100057824 */ /* 0x000fca00078e0a05 */
[----:B------:R-:W-:-:S04]  /*00d0*/  PRMT R2, R5, 0x9910, RZ ;  /* 0x0000991005027816 */ /* 0x000fc800000000ff */
[----:B------:R-:W-:-:S04]  /*00e0*/  SHF.R.S32.HI R2, RZ, 0xf, R2 ;  /* 0x0000000fff027819 */ /* 0x000fc80000011402 */
[----:B------:R-:W-:-:S04]  /*00f0*/  LOP3.LUT R2, R2, 0xffff, RZ, 0xc0, !PT ;  /* 0x0000ffff02027812 */ /* 0x000fc800078ec0ff */
[----:B------:R-:W-:-:S04]  /*0100*/  LEA.HI R2, R2, R5, RZ, 0x18 ;  /* 0x0000000502027211 */ /* 0x000fc800078fc0ff */
[C---:B------:R-:W-:Y:S02]  /*0110*/  LOP3.LUT R4, R2.reuse, 0xff00, RZ, 0xc0, !PT ;  /* 0x0000ff0002047812 */ /* 0x040fe400078ec0ff */
[----:B------:R-:W-:-:S03]  /*0120*/  PRMT R2, R2, 0x9910, RZ ;  /* 0x0000991002027816 */ /* 0x000fc600000000ff */
[----:B------:R-:W-:Y:S01]  /*0130*/  IMAD.MOV R4, RZ, RZ, -R4 ;  /* 0x000000ffff047224 */ /* 0x000fe200078e0a04 */
[----:B------:R-:W-:-:S04]  /*0140*/  SHF.R.S32.HI R2, RZ, 0x8, R2 ;  /* 0x00000008ff027819 */ /* 0x000fc80000011402 */
[----:B------:R-:W-:Y:S02]  /*0150*/  PRMT R4, R4, 0x7710, RZ ;  /* 0x0000771004047816 */ /* 0x000fe400000000ff */
[----:B------:R-:W-:-:S03]  /*0160*/  LOP3.LUT R2, R2, 0xffff, RZ, 0xc0, !PT ;  /* 0x0000ffff02027812 */ /* 0x000fc600078ec0ff */
[----:B------:R-:W-:-:S05]  /*0170*/  IMAD.IADD R5, R5, 0x1, R4 ;  /* 0x0000000105057824 */ /* 0x000fca00078e0204 */
[----:B------:R-:W-:-:S05]  /*0180*/  PRMT R4, R5, 0x9910, RZ ;  /* 0x0000991005047816 */ /* 0x000fca00000000ff */
[----:B------:R-:W-:-:S04]  /*0190*/  IMAD R3, R3, 0x100, R4 ;  /* 0x0000010003037824 */ /* 0x000fc800078e0204 */
[----:B------:R-:W-:-:S04]  /*01a0*/  IMAD R2, R2, 0x200000, R3 ;  /* 0x0020000002027824 */ /* 0x000fc800078e0203 */
[----:B------:R-:W-:-:S06]  /*01b0*/  IMAD.WIDE R4, R2, R13, c[0x0][0x160] ;  /* 0x0000580002047625 */ /* 0x000fcc00078e020d */
[----:B------:R-:W2:Y:S02]  /*01c0*/  LDG.E.128 R4, [R4.64] ;  /* 0x0000000404047981 */ /* 0x000ea4000c1e1d00 */
[----:B--2---:R-:W-:Y:S01]  /*01d0*/  PRMT R2, R4, 0x7632, R2 ;  /* 0x0000763204027816 */ /* 0x004fe20000000002 */
[----:B------:R-:W-:Y:S01]  /*01e0*/  IMAD.U32 R11, R6, 0x10000, RZ ;  /* 0x00010000060b7824 */ /* 0x000fe200078e00ff */
[C---:B------:R-:W-:Y:S01]  /*01f0*/  PRMT R3, R5.reuse, 0x7632, R3 ;  /* 0x0000763205037816 */ /* 0x040fe20000000003 */
[----:B------:R-:W-:Y:S01]  /*0200*/  IMAD.U32 R9, R4, 0x10000, RZ ;  /* 0x0001000004097824 */ /* 0x000fe200078e00ff */
[----:B------:R-:W-:Y:S01]  /*0210*/  PRMT R8, R6, 0x7632, R8 ;  /* 0x0000763206087816 */ /* 0x000fe20000000008 */
[----:B------:R-:W-:Y:S01]  /*0220*/  IMAD.U32 R10, R5, 0x10000, RZ ;  /* 0x00010000050a7824 */ /* 0x000fe200078e00ff */
[----:B------:R-:W-:Y:S01]  /*0230*/  PRMT R6, R7, 0x7632, R6 ;  /* 0x0000763207067816 */ /* 0x000fe20000000006 */
[----:B------:R-:W-:Y:S02]  /*0240*/  IMAD.U32 R2, R2, 0x10000, RZ ;  /* 0x0001000002027824 */ /* 0x000fe400078e00ff */
[----:B------:R-:W-:-:S02]  /*0250*/  IMAD.U32 R3, R3, 0x10000, RZ ;  /* 0x0001000003037824 */ /* 0x000fc400078e00ff */
[----:B------:R-:W-:Y:S01]  /*0260*/  IMAD.U32 R7, R7, 0x10000, RZ ;  /* 0x0001000007077824 */ /* 0x000fe200078e00ff */
[----:B------:R-:W-:Y:S01]  /*0270*/  F2FP.BF16.PACK_AB R4, R2, R9 ;  /* 0x000000090204723e */ /* 0x000fe200000010ff */
[----:B------:R-:W-:Y:S01]  /*0280*/  IMAD.U32 R8, R8, 0x10000, RZ ;  /* 0x0001000008087824 */ /* 0x000fe200078e00ff */
[----:B------:R-:W-:Y:S01]  /*0290*/  F2FP.BF16.PACK_AB R5, R3, R10 ;  /* 0x0000000a0305723e */ /* 0x000fe200000010ff */
[----:B------:R-:W-:Y:S02]  /*02a0*/  IMAD.U32 R12, R6, 0x10000, RZ ;  /* 0x00010000060c7824 */ /* 0x000fe400078e00ff */
[----:B------:R-:W-:Y:S01]  /*02b0*/  IMAD.WIDE R2, R0, R13, c[0x0][0x168] ;  /* 0x00005a0000027625 */ /* 0x000fe200078e020d */
[----:B------:R-:W-:Y:S02]  /*02c0*/  F2FP.BF16.PACK_AB R6, R8, R11 ;  /* 0x0000000b0806723e */ /* 0x000fe400000010ff */
[----:B------:R-:W-:-:S05]  /*02d0*/  F2FP.BF16.PACK_AB R7, R12, R7 ;  /* 0x000000070c07723e */ /* 0x000fca00000010ff */
[----:B------:R-:W-:Y:S01]  /*02e0*/  STG.E.128 [R2.64], R4 ;  /* 0x0000000402007986 */ /* 0x000fe2000c101d04 */
[----:B------:R-:W-:Y:S05]  /*02f0*/  EXIT ;  /* 0x000000000000794d */ /* 0x000fea0003800000 */
.L_x_0:
[----:B------:R-:W-:-:S00]  /*0300*/  BRA `(.L_x_0) ;  /* 0xfffffff000007947 */ /* 0x000fc0000383ffff */
[----:B------:R-:W-:-:S00]  /*0310*/  NOP ;  /* 0x0000000000007918 */ /* 0x000fc00000000000 */
        /* <DEDUP_REMOVED lines=14> */
.L_x_1:
